//
// Generated by NVIDIA NVVM Compiler
//
// Compiler Build ID: CL-36424714
// Cuda compilation tools, release 13.0, V13.0.88
// Based on NVVM 20.0.0
//

.version 9.0
.target sm_100
.address_size 64

	// .globl	_Z14adj_diff_naivePiS_
.const .align 4 .b8 f[16] = {0, 0, 0, 0, 0, 0, 128, 63, 0, 0, 0, 64, 0, 0, 64, 64};
// _ZZ8adj_diffPiS_E6s_data has been demoted

.visible .entry _Z14adj_diff_naivePiS_(
	.param .u64 .ptr .align 1 _Z14adj_diff_naivePiS__param_0,
	.param .u64 .ptr .align 1 _Z14adj_diff_naivePiS__param_1
)
{
	.reg .pred 	%p<2>;
	.reg .b32 	%r<9>;
	.reg .b32 	%f<6>;
	.reg .b64 	%rd<13>;

	ld.param.u64 	%rd1, [_Z14adj_diff_naivePiS__param_0];
	ld.param.u64 	%rd2, [_Z14adj_diff_naivePiS__param_1];
	mov.u32 	%r2, %ntid.x;
	mov.u32 	%r3, %ctaid.x;
	mov.u32 	%r4, %tid.x;
	mad.lo.s32 	%r1, %r2, %r3, %r4;
	setp.eq.s32 	%p1, %r1, 0;
	@%p1 bra 	$L__BB0_2;
	cvta.to.global.u64 	%rd3, %rd2;
	cvta.to.global.u64 	%rd4, %rd1;
	mul.wide.u32 	%rd5, %r1, 4;
	add.s64 	%rd6, %rd3, %rd5;
	ld.global.u32 	%r5, [%rd6];
	add.s32 	%r6, %r1, -1;
	mul.wide.u32 	%rd7, %r6, 4;
	add.s64 	%rd8, %rd3, %rd7;
	ld.global.u32 	%r7, [%rd8];
	and.b64  	%rd9, %rd5, 12;
	mov.u64 	%rd10, f;
	add.s64 	%rd11, %rd10, %rd9;
	ld.const.f32 	%f1, [%rd11];
	cvt.rn.f32.s32 	%f2, %r5;
	mul.f32 	%f3, %f1, %f2;
	cvt.rn.f32.s32 	%f4, %r7;
	sub.f32 	%f5, %f3, %f4;
	cvt.rzi.s32.f32 	%r8, %f5;
	add.s64 	%rd12, %rd4, %rd5;
	st.global.u32 	[%rd12], %r8;
$L__BB0_2:
	ret;

}
	// .globl	_Z8adj_diffPiS_
.visible .entry _Z8adj_diffPiS_(
	.param .u64 .ptr .align 1 _Z8adj_diffPiS__param_0,
	.param .u64 .ptr .align 1 _Z8adj_diffPiS__param_1
)
{
	.reg .pred 	%p<3>;
	.reg .b32 	%r<16>;
	.reg .b64 	%rd<13>;
	// demoted variable
	.shared .align 4 .b8 _ZZ8adj_diffPiS_E6s_data[1024];
	ld.param.u64 	%rd3, [_Z8adj_diffPiS__param_0];
	ld.param.u64 	%rd4, [_Z8adj_diffPiS__param_1];
	cvta.to.global.u64 	%rd1, %rd3;
	cvta.to.global.u64 	%rd2, %rd4;
	mov.u32 	%r3, %ntid.x;
	mov.u32 	%r4, %ctaid.x;
	mov.u32 	%r5, %tid.x;
	mad.lo.s32 	%r1, %r3, %r4, %r5;
	mul.wide.u32 	%rd5, %r1, 4;
	add.s64 	%rd6, %rd2, %rd5;
	ld.global.u32 	%r6, [%rd6];
	shl.b32 	%r7, %r5, 2;
	mov.u32 	%r8, _ZZ8adj_diffPiS_E6s_data;
	add.s32 	%r2, %r8, %r7;
	st.shared.u32 	[%r2], %r6;
	bar.sync 	0;
	setp.eq.s32 	%p1, %r5, 0;
	@%p1 bra 	$L__BB1_2;
	ld.shared.u32 	%r9, [%r2];
	ld.shared.u32 	%r10, [%r2+-4];
	sub.s32 	%r11, %r9, %r10;
	add.s64 	%rd8, %rd1, %rd5;
	st.global.u32 	[%rd8], %r11;
	bra.uni 	$L__BB1_4;
$L__BB1_2:
	setp.eq.s32 	%p2, %r1, 0;
	@%p2 bra 	$L__BB1_4;
	ld.shared.u32 	%r12, [_ZZ8adj_diffPiS_E6s_data];
	add.s32 	%r13, %r1, -1;
	mul.wide.u32 	%rd9, %r13, 4;
	add.s64 	%rd10, %rd2, %rd9;
	ld.global.u32 	%r14, [%rd10];
	sub.s32 	%r15, %r12, %r14;
	add.s64 	%rd12, %rd1, %rd5;
	st.global.u32 	[%rd12], %r15;
$L__BB1_4:
	ret;

}


// ===== COMPILED SASS (sm_100) =====

	.target	sm_100

	.elftype	@"ET_EXEC"


//--------------------- .note.nv.tkinfo           --------------------------
	.section	.note.nv.tkinfo,"",@"SHT_NOTE"
	.sectionflags	@"SHF_NOTE_NV_TKINFO"
	.tkinfo
        /*0018*/ 	.word	0x00000002
        /*0030*/ 	.string	""
        /*0030*/ 	.string	"ptxas"
        /*0030*/ 	.string	"Cuda compilation tools, release 13.0, V13.0.88"
        /*0030*/ 	.string	"Build cuda_13.0.r13.0/compiler.36424714_0"
        /*0030*/ 	.string	"-arch sm_100 -m 64 "



//--------------------- .note.nv.cuinfo           --------------------------
	.section	.note.nv.cuinfo,"",@"SHT_NOTE"
	.sectionflags	@"SHF_NOTE_NV_CUINFO"
        /*0018*/ 	.short	0x0002
        /*001a*/ 	.short	0x0064
        /*001c*/ 	.short	0x0082
	.zero		2


//--------------------- .nv.info                  --------------------------
	.section	.nv.info,"",@"SHT_CUDA_INFO"
	.align	4


	//----- nvinfo : EIATTR_REGCOUNT
	.align		4
        /*0000*/ 	.byte	0x04, 0x2f
        /*0002*/ 	.short	(.L_2 - .L_1)
	.align		4
.L_1:
        /*0004*/ 	.word	index@(_Z14adj_diff_naivePiS_)
        /*0008*/ 	.word	0x0000000e


	//----- nvinfo : EIATTR_FRAME_SIZE
	.align		4
.L_2:
        /*000c*/ 	.byte	0x04, 0x11
        /*000e*/ 	.short	(.L_4 - .L_3)
	.align		4
.L_3:
        /*0010*/ 	.word	index@(_Z14adj_diff_naivePiS_)
        /*0014*/ 	.word	0x00000000


	//----- nvinfo : EIATTR_REGCOUNT
	.align		4
.L_4:
        /*0018*/ 	.byte	0x04, 0x2f
        /*001a*/ 	.short	(.L_6 - .L_5)
	.align		4
.L_5:
        /*001c*/ 	.word	index@(_Z8adj_diffPiS_)
        /*0020*/ 	.word	0x00000010


	//----- nvinfo : EIATTR_FRAME_SIZE
	.align		4
.L_6:
        /*0024*/ 	.byte	0x04, 0x11
        /*0026*/ 	.short	(.L_8 - .L_7)
	.align		4
.L_7:
        /*0028*/ 	.word	index@(_Z8adj_diffPiS_)
        /*002c*/ 	.word	0x00000000


	//----- nvinfo : EIATTR_MIN_STACK_SIZE
	.align		4
.L_8:
        /*0030*/ 	.byte	0x04, 0x12
        /*0032*/ 	.short	(.L_10 - .L_9)
	.align		4
.L_9:
        /*0034*/ 	.word	index@(_Z8adj_diffPiS_)
        /*0038*/ 	.word	0x00000000


	//----- nvinfo : EIATTR_MIN_STACK_SIZE
	.align		4
.L_10:
        /*003c*/ 	.byte	0x04, 0x12
        /*003e*/ 	.short	(.L_12 - .L_11)
	.align		4
.L_11:
        /*0040*/ 	.word	index@(_Z14adj_diff_naivePiS_)
        /*0044*/ 	.word	0x00000000
.L_12:


//--------------------- .nv.compat                --------------------------
	.section	.nv.compat,"",@"SHT_CUDA_COMPAT_INFO"
	.align	4
        /*0000*/ 	.byte	0x02, 0x09, 0x00, 0x00, 0x02, 0x02, 0x01, 0x00, 0x02, 0x05, 0x05, 0x00, 0x03, 0x07, 0x01, 0x01
        /*0010*/ 	.byte	0x02, 0x03, 0x00, 0x00, 0x02, 0x06, 0x01, 0x00, 0x04, 0x0b, 0x08, 0x00, 0x09, 0x00, 0x00, 0x00
        /*0020*/ 	.byte	0x00, 0x00, 0x00, 0x00


//--------------------- .nv.info._Z8adj_diffPiS_  --------------------------
	.section	.nv.info._Z8adj_diffPiS_,"",@"SHT_CUDA_INFO"
	.sectionflags	@""
	.align	4


	//----- nvinfo : EIATTR_CUDA_API_VERSION
	.align		4
        /*0000*/ 	.byte	0x04, 0x37
        /*0002*/ 	.short	(.L_14 - .L_13)
.L_13:
        /*0004*/ 	.word	0x00000082


	//----- nvinfo : EIATTR_KPARAM_INFO
	.align		4
.L_14:
        /*0008*/ 	.byte	0x04, 0x17
        /*000a*/ 	.short	(.L_16 - .L_15)
.L_15:
        /*000c*/ 	.word	0x00000000
        /*0010*/ 	.short	0x0001
        /*0012*/ 	.short	0x0008
        /*0014*/ 	.byte	0x00, 0xf5, 0x21, 0x00


	//----- nvinfo : EIATTR_KPARAM_INFO
	.align		4
.L_16:
        /*0018*/ 	.byte	0x04, 0x17
        /*001a*/ 	.short	(.L_18 - .L_17)
.L_17:
        /*001c*/ 	.word	0x00000000
        /*0020*/ 	.short	0x0000
        /*0022*/ 	.short	0x0000
        /*0024*/ 	.byte	0x00, 0xf5, 0x21, 0x00


	//----- nvinfo : EIATTR_SPARSE_MMA_MASK
	.align		4
.L_18:
        /*0028*/ 	.byte	0x03, 0x50
        /*002a*/ 	.short	0x0000


	//----- nvinfo : EIATTR_MAXREG_COUNT
	.align		4
        /*002c*/ 	.byte	0x03, 0x1b
        /*002e*/ 	.short	0x00ff


	//----- nvinfo : EIATTR_NUM_BARRIERS
	.align		4
        /*0030*/ 	.byte	0x02, 0x4c
        /*0032*/ 	.byte	0x01
	.zero		1


	//----- nvinfo : EIATTR_MERCURY_ISA_VERSION
	.align		4
        /*0034*/ 	.byte	0x03, 0x5f
        /*0036*/ 	.short	0x0101


	//----- nvinfo : EIATTR_VRC_CTA_INIT_COUNT
	.align		4
        /*0038*/ 	.byte	0x02, 0x4a
	.zero		1
	.zero		1


	//----- nvinfo : EIATTR_EXIT_INSTR_OFFSETS
	.align		4
        /*003c*/ 	.byte	0x04, 0x1c
        /*003e*/ 	.short	(.L_20 - .L_19)


	//   ....[0]....
.L_19:
        /*0040*/ 	.word	0x00000160


	//   ....[1]....
        /*0044*/ 	.word	0x00000180


	//   ....[2]....
        /*0048*/ 	.word	0x00000210


	//----- nvinfo : EIATTR_CBANK_PARAM_SIZE
	.align		4
.L_20:
        /*004c*/ 	.byte	0x03, 0x19
        /*004e*/ 	.short	0x0010


	//----- nvinfo : EIATTR_PARAM_CBANK
	.align		4
        /*0050*/ 	.byte	0x04, 0x0a
        /*0052*/ 	.short	(.L_22 - .L_21)
	.align		4
.L_21:
        /*0054*/ 	.word	index@(.nv.constant0._Z8adj_diffPiS_)
        /*0058*/ 	.short	0x0380
        /*005a*/ 	.short	0x0010


	//----- nvinfo : EIATTR_SW_WAR
	.align		4
.L_22:
        /*005c*/ 	.byte	0x04, 0x36
        /*005e*/ 	.short	(.L_24 - .L_23)
.L_23:
        /*0060*/ 	.word	0x00000008
.L_24:


//--------------------- .nv.info._Z14adj_diff_naivePiS_ --------------------------
	.section	.nv.info._Z14adj_diff_naivePiS_,"",@"SHT_CUDA_INFO"
	.sectionflags	@""
	.align	4


	//----- nvinfo : EIATTR_CUDA_API_VERSION
	.align		4
        /*0000*/ 	.byte	0x04, 0x37
        /*0002*/ 	.short	(.L_26 - .L_25)
.L_25:
        /*0004*/ 	.word	0x00000082


	//----- nvinfo : EIATTR_KPARAM_INFO
	.align		4
.L_26:
        /*0008*/ 	.byte	0x04, 0x17
        /*000a*/ 	.short	(.L_28 - .L_27)
.L_27:
        /*000c*/ 	.word	0x00000000
        /*0010*/ 	.short	0x0001
        /*0012*/ 	.short	0x0008
        /*0014*/ 	.byte	0x00, 0xf5, 0x21, 0x00


	//----- nvinfo : EIATTR_KPARAM_INFO
	.align		4
.L_28:
        /*0018*/ 	.byte	0x04, 0x17
        /*001a*/ 	.short	(.L_30 - .L_29)
.L_29:
        /*001c*/ 	.word	0x00000000
        /*0020*/ 	.short	0x0000
        /*0022*/ 	.short	0x0000
        /*0024*/ 	.byte	0x00, 0xf5, 0x21, 0x00


	//----- nvinfo : EIATTR_SPARSE_MMA_MASK
	.align		4
.L_30:
        /*0028*/ 	.byte	0x03, 0x50
        /*002a*/ 	.short	0x0000


	//----- nvinfo : EIATTR_MAXREG_COUNT
	.align		4
        /*002c*/ 	.byte	0x03, 0x1b
        /*002e*/ 	.short	0x00ff


	//----- nvinfo : EIATTR_MERCURY_ISA_VERSION
	.align		4
        /*0030*/ 	.byte	0x03, 0x5f
        /*0032*/ 	.short	0x0101


	//----- nvinfo : EIATTR_VRC_CTA_INIT_COUNT
	.align		4
        /*0034*/ 	.byte	0x02, 0x4a
	.zero		1
	.zero		1


	//----- nvinfo : EIATTR_EXIT_INSTR_OFFSETS
	.align		4
        /*0038*/ 	.byte	0x04, 0x1c
        /*003a*/ 	.short	(.L_32 - .L_31)


	//   ....[0]....
.L_31:
        /*003c*/ 	.word	0x00000060


	//   ....[1]....
        /*0040*/ 	.word	0x000001a0


	//----- nvinfo : EIATTR_CBANK_PARAM_SIZE
	.align		4
.L_32:
        /*0044*/ 	.byte	0x03, 0x19
        /*0046*/ 	.short	0x0010


	//----- nvinfo : EIATTR_PARAM_CBANK
	.align		4
        /*0048*/ 	.byte	0x04, 0x0a
        /*004a*/ 	.short	(.L_34 - .L_33)
	.align		4
.L_33:
        /*004c*/ 	.word	index@(.nv.constant0._Z14adj_diff_naivePiS_)
        /*0050*/ 	.short	0x0380
        /*0052*/ 	.short	0x0010


	//----- nvinfo : EIATTR_SW_WAR
	.align		4
.L_34:
        /*0054*/ 	.byte	0x04, 0x36
        /*0056*/ 	.short	(.L_36 - .L_35)
.L_35:
        /*0058*/ 	.word	0x00000008
.L_36:


//--------------------- .nv.callgraph             --------------------------
	.section	.nv.callgraph,"",@"SHT_CUDA_CALLGRAPH"
	.align	4
	.sectionentsize	8
	.align		4
        /*0000*/ 	.word	0x00000000
	.align		4
        /*0004*/ 	.word	0xffffffff
	.align		4
        /*0008*/ 	.word	0x00000000
	.align		4
        /*000c*/ 	.word	0xfffffffe
	.align		4
        /*0010*/ 	.word	0x00000000
	.align		4
        /*0014*/ 	.word	0xfffffffd
	.align		4
        /*0018*/ 	.word	0x00000000
	.align		4
        /*001c*/ 	.word	0xfffffffc


//--------------------- .nv.constant3             --------------------------
	.section	.nv.constant3,"a",@progbits
	.align	4
.nv.constant3:
	.type		f,@object
	.size		f,(.L_0 - f)
f:
        /*0000*/ 	.byte	0x00, 0x00, 0x00, 0x00, 0x00, 0x00, 0x80, 0x3f, 0x00, 0x00, 0x00, 0x40, 0x00, 0x00, 0x40, 0x40
.L_0:


//--------------------- .text._Z8adj_diffPiS_     --------------------------
	.section	.text._Z8adj_diffPiS_,"ax",@progbits
	.align	128
        .global         _Z8adj_diffPiS_
        .type           _Z8adj_diffPiS_,@function
        .size           _Z8adj_diffPiS_,(.L_x_2 - _Z8adj_diffPiS_)
        .other          _Z8adj_diffPiS_,@"STO_CUDA_ENTRY STV_DEFAULT"
_Z8adj_diffPiS_:
.text._Z8adj_diffPiS_:
[----:B------:R-:W-:Y:S01]  /*0000*/  LDC R1, c[0x0][0x37c] ;  /* 0x0000df00ff017b82 */ /* 0x000fe20000000800 */
[----:B------:R-:W0:Y:S07]  /*0010*/  S2R R9, SR_CTAID.X ;  /* 0x0000000000097919 */ /* 0x000e2e0000002500 */
[----:B------:R-:W1:Y:S01]  /*0020*/  LDC.64 R4, c[0x0][0x388] ;  /* 0x0000e200ff047b82 */ /* 0x000e620000000a00 */
[----:B------:R-:W0:Y:S01]  /*0030*/  LDCU UR4, c[0x0][0x360] ;  /* 0x00006c00ff0477ac */ /* 0x000e220008000800 */
[----:B------:R-:W0:Y:S01]  /*0040*/  S2R R6, SR_TID.X ;  /* 0x0000000000067919 */ /* 0x000e220000002100 */
[----:B------:R-:W2:Y:S01]  /*0050*/  LDCU.64 UR6, c[0x0][0x358] ;  /* 0x00006b00ff0677ac */ /* 0x000ea20008000a00 */
[----:B0-----:R-:W-:-:S04]  /*0060*/  IMAD R9, R9, UR4, R6 ;  /* 0x0000000409097c24 */ /* 0x001fc8000f8e0206 */
[----:B-1----:R-:W-:-:S05]  /*0070*/  IMAD.WIDE.U32 R2, R9, 0x4, R4 ;  /* 0x0000000409027825 */ /* 0x002fca00078e0004 */
[----:B--2---:R0:W2:Y:S01]  /*0080*/  LDG.E R0, desc[UR6][R2.64] ;  /* 0x0000000602007981 */ /* 0x0040a2000c1e1900 */
[----:B------:R-:W1:Y:S01]  /*0090*/  S2UR UR5, SR_CgaCtaId ;  /* 0x00000000000579c3 */ /* 0x000e620000008800 */
[----:B------:R-:W-:Y:S01]  /*00a0*/  UMOV UR4, 0x400 ;  /* 0x0000040000047882 */ /* 0x000fe20000000000 */
[----:B------:R-:W-:Y:S01]  /*00b0*/  ISETP.NE.AND P0, PT, R6, RZ, PT ;  /* 0x000000ff0600720c */ /* 0x000fe20003f05270 */
[----:B-1----:R-:W-:-:S06]  /*00c0*/  ULEA UR4, UR5, UR4, 0x18 ;  /* 0x0000000405047291 */ /* 0x002fcc000f8ec0ff */
[----:B------:R-:W-:-:S06]  /*00d0*/  LEA R11, R6, UR4, 0x2 ;  /* 0x00000004060b7c11 */ /* 0x000fcc000f8e10ff */
[----:B------:R-:W0:Y:S02]  /*00e0*/  @P0 LDC.64 R6, c[0x0][0x380] ;  /* 0x0000e000ff060b82 */ /* 0x000e240000000a00 */
[----:B0-----:R-:W-:Y:S01]  /*00f0*/  @P0 IMAD.WIDE.U32 R2, R9, 0x4, R6 ;  /* 0x0000000409020825 */ /* 0x001fe200078e0006 */
[----:B--2---:R-:W-:Y:S05]  /*0100*/  STS [R11], R0 ;  /* 0x000000000b007388 */ /* 0x004fea0000000800 */
[----:B------:R-:W-:Y:S06]  /*0110*/  BAR.SYNC.DEFER_BLOCKING 0x0 ;  /* 0x0000000000007b1d */ /* 0x000fec0000010000 */
[----:B------:R-:W-:Y:S04]  /*0120*/  @P0 LDS R8, [R11] ;  /* 0x000000000b080984 */ /* 0x000fe80000000800 */
[----:B------:R-:W0:Y:S02]  /*0130*/  @P0 LDS R13, [R11+-0x4] ;  /* 0xfffffc000b0d0984 */ /* 0x000e240000000800 */
[----:B0-----:R-:W-:-:S05]  /*0140*/  @P0 IADD3 R13, PT, PT, R8, -R13, RZ ;  /* 0x8000000d080d0210 */ /* 0x001fca0007ffe0ff */
[----:B------:R0:W-:Y:S01]  /*0150*/  @P0 STG.E desc[UR6][R2.64], R13 ;  /* 0x0000000d02000986 */ /* 0x0001e2000c101906 */
[----:B------:R-:W-:Y:S05]  /*0160*/  @P0 EXIT ;  /* 0x000000000000094d */ /* 0x000fea0003800000 */
[----:B------:R-:W-:-:S13]  /*0170*/  ISETP.NE.AND P0, PT, R9, RZ, PT ;  /* 0x000000ff0900720c */ /* 0x000fda0003f05270 */
[----:B------:R-:W-:Y:S05]  /*0180*/  @!P0 EXIT ;  /* 0x000000000000894d */ /* 0x000fea0003800000 */
[----:B0-----:R-:W-:Y:S01]  /*0190*/  IADD3 R3, PT, PT, R9, -0x1, RZ ;  /* 0xffffffff09037810 */ /* 0x001fe20007ffe0ff */
[----:B------:R-:W0:Y:S04]  /*01a0*/  LDS R0, [UR4] ;  /* 0x00000004ff007984 */ /* 0x000e280008000800 */
[----:B------:R-:W-:Y:S02]  /*01b0*/  IMAD.WIDE.U32 R2, R3, 0x4, R4 ;  /* 0x0000000403027825 */ /* 0x000fe400078e0004 */
[----:B------:R-:W1:Y:S04]  /*01c0*/  LDC.64 R4, c[0x0][0x380] ;  /* 0x0000e000ff047b82 */ /* 0x000e680000000a00 */
[----:B------:R-:W0:Y:S01]  /*01d0*/  LDG.E R3, desc[UR6][R2.64] ;  /* 0x0000000602037981 */ /* 0x000e22000c1e1900 */
[----:B-1----:R-:W-:Y:S01]  /*01e0*/  IMAD.WIDE.U32 R4, R9, 0x4, R4 ;  /* 0x0000000409047825 */ /* 0x002fe200078e0004 */
[----:B0-----:R-:W-:-:S05]  /*01f0*/  IADD3 R7, PT, PT, R0, -R3, RZ ;  /* 0x8000000300077210 */ /* 0x001fca0007ffe0ff */
[----:B------:R-:W-:Y:S01]  /*0200*/  STG.E desc[UR6][R4.64], R7 ;  /* 0x0000000704007986 */ /* 0x000fe2000c101906 */
[----:B------:R-:W-:Y:S05]  /*0210*/  EXIT ;  /* 0x000000000000794d */ /* 0x000fea0003800000 */
.L_x_0:
[----:B------:R-:W-:-:S00]  /*0220*/  BRA `(.L_x_0) ;  /* 0xfffffffc00fc7947 */ /* 0x000fc0000383ffff */
[----:B------:R-:W-:-:S00]  /*0230*/  NOP ;  /* 0x0000000000007918 */ /* 0x000fc00000000000 */
        /* <DEDUP_REMOVED lines=12> */
.L_x_2:


//--------------------- .text._Z14adj_diff_naivePiS_ --------------------------
	.section	.text._Z14adj_diff_naivePiS_,"ax",@progbits
	.align	128
        .global         _Z14adj_diff_naivePiS_
        .type           _Z14adj_diff_naivePiS_,@function
        .size           _Z14adj_diff_naivePiS_,(.L_x_3 - _Z14adj_diff_naivePiS_)
        .other          _Z14adj_diff_naivePiS_,@"STO_CUDA_ENTRY STV_DEFAULT"
_Z14adj_diff_naivePiS_:
.text._Z14adj_diff_naivePiS_:
[----:B------:R-:W-:Y:S01]  /*0000*/  LDC R1, c[0x0][0x37c] ;  /* 0x0000df00ff017b82 */ /* 0x000fe20000000800 */
[----:B------:R-:W0:Y:S01]  /*0010*/  S2R R0, SR_CTAID.X ;  /* 0x0000000000007919 */ /* 0x000e220000002500 */
[----:B------:R-:W0:Y:S01]  /*0020*/  LDCU UR4, c[0x0][0x360] ;  /* 0x00006c00ff0477ac */ /* 0x000e220008000800 */
[----:B------:R-:W0:Y:S02]  /*0030*/  S2R R3, SR_TID.X ;  /* 0x0000000000037919 */ /* 0x000e240000002100 */
[----:B0-----:R-:W-:-:S05]  /*0040*/  IMAD R0, R0, UR4, R3 ;  /* 0x0000000400007c24 */ /* 0x001fca000f8e0203 */
[----:B------:R-:W-:-:S13]  /*0050*/  ISETP.NE.AND P0, PT, R0, RZ, PT ;  /* 0x000000ff0000720c */ /* 0x000fda0003f05270 */
[----:B------:R-:W-:Y:S05]  /*0060*/  @!P0 EXIT ;  /* 0x000000000000894d */ /* 0x000fea0003800000 */
[----:B------:R-:W0:Y:S01]  /*0070*/  LDC.64 R2, c[0x0][0x388] ;  /* 0x0000e200ff027b82 */ /* 0x000e220000000a00 */
[----:B------:R-:W1:Y:S01]  /*0080*/  LDCU.128 UR8, c[0x0][0x380] ;  /* 0x00007000ff0877ac */ /* 0x000e620008000c00 */
[C---:B------:R-:W-:Y:S01]  /*0090*/  IMAD.WIDE.U32 R10, R0.reuse, 0x4, RZ ;  /* 0x00000004000a7825 */ /* 0x040fe200078e00ff */
[----:B------:R-:W2:Y:S03]  /*00a0*/  LDCU.64 UR4, c[0x0][0x358] ;  /* 0x00006b00ff0477ac */ /* 0x000ea60008000a00 */
[----:B------:R-:W-:Y:S01]  /*00b0*/  VIADD R5, R0, 0xffffffff ;  /* 0xffffffff00057836 */ /* 0x000fe20000000000 */
[----:B-1----:R-:W-:-:S03]  /*00c0*/  IADD3 R4, P0, PT, R10, UR10, RZ ;  /* 0x0000000a0a047c10 */ /* 0x002fc6000ff1e0ff */
[----:B0-----:R-:W-:Y:S01]  /*00d0*/  IMAD.WIDE.U32 R2, R5, 0x4, R2 ;  /* 0x0000000405027825 */ /* 0x001fe200078e0002 */
[----:B------:R-:W-:-:S05]  /*00e0*/  IADD3.X R5, PT, PT, R11, UR11, RZ, P0, !PT ;  /* 0x0000000b0b057c10 */ /* 0x000fca00087fe4ff */
[----:B--2---:R-:W2:Y:S04]  /*00f0*/  LDG.E R2, desc[UR4][R2.64] ;  /* 0x0000000402027981 */ /* 0x004ea8000c1e1900 */
[----:B------:R-:W3:Y:S01]  /*0100*/  LDG.E R4, desc[UR4][R4.64] ;  /* 0x0000000404047981 */ /* 0x000ee2000c1e1900 */
[C---:B------:R-:W-:Y:S02]  /*0110*/  LOP3.LUT R8, R10.reuse, 0xc, RZ, 0xc0, !PT ;  /* 0x0000000c0a087812 */ /* 0x040fe400078ec0ff */
[----:B------:R-:W-:Y:S02]  /*0120*/  IADD3 R6, P0, PT, R10, UR8, RZ ;  /* 0x000000080a067c10 */ /* 0x000fe4000ff1e0ff */
[----:B------:R-:W0:Y:S01]  /*0130*/  LDC R0, c[0x3][R8] ;  /* 0x00c0000008007b82 */ /* 0x000e220000000800 */
[----:B--2---:R-:W-:-:S02]  /*0140*/  I2FP.F32.S32 R9, R2 ;  /* 0x0000000200097245 */ /* 0x004fc40000201400 */
[----:B---3--:R-:W-:-:S05]  /*0150*/  I2FP.F32.S32 R7, R4 ;  /* 0x0000000400077245 */ /* 0x008fca0000201400 */
[----:B0-----:R-:W-:Y:S01]  /*0160*/  FFMA R0, R0, R7, -R9 ;  /* 0x0000000700007223 */ /* 0x001fe20000000809 */
[----:B------:R-:W-:-:S03]  /*0170*/  IADD3.X R7, PT, PT, R11, UR9, RZ, P0, !PT ;  /* 0x000000090b077c10 */ /* 0x000fc600087fe4ff */
[----:B------:R-:W0:Y:S02]  /*0180*/  F2I.TRUNC.NTZ R9, R0 ;  /* 0x0000000000097305 */ /* 0x000e24000020f100 */
[----:B0-----:R-:W-:Y:S01]  /*0190*/  STG.E desc[UR4][R6.64], R9 ;  /* 0x0000000906007986 */ /* 0x001fe2000c101904 */
[----:B------:R-:W-:Y:S05]  /*01a0*/  EXIT ;  /* 0x000000000000794d */ /* 0x000fea0003800000 */
.L_x_1:
        /* <DEDUP_REMOVED lines=13> */
.L_x_3:


//--------------------- .nv.shared._Z8adj_diffPiS_ --------------------------
	.section	.nv.shared._Z8adj_diffPiS_,"aw",@nobits
	.sectionflags	@""
	.align	4
.nv.shared._Z8adj_diffPiS_:
	.zero		2048


//--------------------- .nv.shared.reserved.0     --------------------------
	.section	.nv.shared.reserved.0,"aw",@nobits
	.weak		__nv_reservedSMEM_offset_0_alias
	.size		__nv_reservedSMEM_offset_0_alias, 0, 64
	.other		__nv_reservedSMEM_offset_0_alias,@"STO_CUDA_RESERVED_SHARED STV_DEFAULT"
__nv_reservedSMEM_offset_0_alias:
	.zero		0
	.zero		64


//--------------------- .nv.constant0._Z8adj_diffPiS_ --------------------------
	.section	.nv.constant0._Z8adj_diffPiS_,"a",@progbits
	.sectionflags	@""
	.align	4
.nv.constant0._Z8adj_diffPiS_:
	.zero		912


//--------------------- .nv.constant0._Z14adj_diff_naivePiS_ --------------------------
	.section	.nv.constant0._Z14adj_diff_naivePiS_,"a",@progbits
	.sectionflags	@""
	.align	4
.nv.constant0._Z14adj_diff_naivePiS_:
	.zero		912


//--------------------- SYMBOLS --------------------------

	.type		.nv.reservedSmem.offset0,@object
	.size		.nv.reservedSmem.offset0,0x4
	.type		.nv.reservedSmem.cap,@object
	.size		.nv.reservedSmem.cap,0x4
